//
// Generated by NVIDIA NVVM Compiler
//
// Compiler Build ID: CL-36424714
// Cuda compilation tools, release 13.0, V13.0.88
// Based on NVVM 20.0.0
//

.version 9.0
.target sm_100
.address_size 64

	// .globl	_Z11add_vectorsPiPl

.visible .entry _Z11add_vectorsPiPl(
	.param .u64 .ptr .align 1 _Z11add_vectorsPiPl_param_0,
	.param .u64 .ptr .align 1 _Z11add_vectorsPiPl_param_1
)
{
	.reg .pred 	%p<5>;
	.reg .b32 	%r<12>;
	.reg .b64 	%rd<21>;

	ld.param.u64 	%rd9, [_Z11add_vectorsPiPl_param_0];
	ld.param.u64 	%rd10, [_Z11add_vectorsPiPl_param_1];
	cvta.to.global.u64 	%rd1, %rd10;
	cvta.to.global.u64 	%rd11, %rd9;
	mov.u32 	%r7, %tid.x;
	mul.wide.u32 	%rd12, %r7, 4;
	add.s64 	%rd13, %rd11, %rd12;
	ld.global.u32 	%r10, [%rd13];
	add.s32 	%r8, %r10, 999;
	max.s32 	%r2, %r10, %r8;
$L__BB0_1:
	setp.lt.u32 	%p1, %r10, 2;
	mov.b64 	%rd20, 1;
	@%p1 bra 	$L__BB0_8;
	cvt.s64.s32 	%rd18, %r10;
	mov.b32 	%r11, 1;
$L__BB0_3:
	and.b64  	%rd15, %rd18, 1;
	setp.eq.b64 	%p2, %rd15, 1;
	@%p2 bra 	$L__BB0_5;
	shr.s64 	%rd18, %rd18, 1;
	bra.uni 	$L__BB0_6;
$L__BB0_5:
	mad.lo.s64 	%rd18, %rd18, 3, 1;
$L__BB0_6:
	add.s32 	%r11, %r11, 1;
	setp.ne.s64 	%p3, %rd18, 1;
	@%p3 bra 	$L__BB0_3;
	cvt.u64.u32 	%rd20, %r11;
$L__BB0_8:
	mul.wide.s32 	%rd16, %r10, 8;
	add.s64 	%rd17, %rd1, %rd16;
	st.global.u64 	[%rd17], %rd20;
	add.s32 	%r6, %r10, 1;
	setp.ne.s32 	%p4, %r10, %r2;
	mov.u32 	%r10, %r6;
	@%p4 bra 	$L__BB0_1;
	ret;

}


// ===== COMPILED SASS (sm_100) =====

	.target	sm_100

	.elftype	@"ET_EXEC"


//--------------------- .note.nv.tkinfo           --------------------------
	.section	.note.nv.tkinfo,"",@"SHT_NOTE"
	.sectionflags	@"SHF_NOTE_NV_TKINFO"
	.tkinfo
        /*0018*/ 	.word	0x00000002
        /*0030*/ 	.string	""
        /*0030*/ 	.string	"ptxas"
        /*0030*/ 	.string	"Cuda compilation tools, release 13.0, V13.0.88"
        /*0030*/ 	.string	"Build cuda_13.0.r13.0/compiler.36424714_0"
        /*0030*/ 	.string	"-arch sm_100 -m 64 "



//--------------------- .note.nv.cuinfo           --------------------------
	.section	.note.nv.cuinfo,"",@"SHT_NOTE"
	.sectionflags	@"SHF_NOTE_NV_CUINFO"
        /*0018*/ 	.short	0x0002
        /*001a*/ 	.short	0x0064
        /*001c*/ 	.short	0x0082
	.zero		2


//--------------------- .nv.info                  --------------------------
	.section	.nv.info,"",@"SHT_CUDA_INFO"
	.align	4


	//----- nvinfo : EIATTR_REGCOUNT
	.align		4
        /*0000*/ 	.byte	0x04, 0x2f
        /*0002*/ 	.short	(.L_1 - .L_0)
	.align		4
.L_0:
        /*0004*/ 	.word	index@(_Z11add_vectorsPiPl)
        /*0008*/ 	.word	0x0000000c


	//----- nvinfo : EIATTR_FRAME_SIZE
	.align		4
.L_1:
        /*000c*/ 	.byte	0x04, 0x11
        /*000e*/ 	.short	(.L_3 - .L_2)
	.align		4
.L_2:
        /*0010*/ 	.word	index@(_Z11add_vectorsPiPl)
        /*0014*/ 	.word	0x00000000


	//----- nvinfo : EIATTR_MIN_STACK_SIZE
	.align		4
.L_3:
        /*0018*/ 	.byte	0x04, 0x12
        /*001a*/ 	.short	(.L_5 - .L_4)
	.align		4
.L_4:
        /*001c*/ 	.word	index@(_Z11add_vectorsPiPl)
        /*0020*/ 	.word	0x00000000
.L_5:


//--------------------- .nv.compat                --------------------------
	.section	.nv.compat,"",@"SHT_CUDA_COMPAT_INFO"
	.align	4
        /*0000*/ 	.byte	0x02, 0x09, 0x00, 0x00, 0x02, 0x02, 0x01, 0x00, 0x02, 0x05, 0x05, 0x00, 0x03, 0x07, 0x01, 0x01
        /*0010*/ 	.byte	0x02, 0x03, 0x00, 0x00, 0x02, 0x06, 0x01, 0x00, 0x04, 0x0b, 0x08, 0x00, 0x09, 0x00, 0x00, 0x00
        /*0020*/ 	.byte	0x00, 0x00, 0x00, 0x00


//--------------------- .nv.info._Z11add_vectorsPiPl --------------------------
	.section	.nv.info._Z11add_vectorsPiPl,"",@"SHT_CUDA_INFO"
	.sectionflags	@""
	.align	4


	//----- nvinfo : EIATTR_CUDA_API_VERSION
	.align		4
        /*0000*/ 	.byte	0x04, 0x37
        /*0002*/ 	.short	(.L_7 - .L_6)
.L_6:
        /*0004*/ 	.word	0x00000082


	//----- nvinfo : EIATTR_KPARAM_INFO
	.align		4
.L_7:
        /*0008*/ 	.byte	0x04, 0x17
        /*000a*/ 	.short	(.L_9 - .L_8)
.L_8:
        /*000c*/ 	.word	0x00000000
        /*0010*/ 	.short	0x0001
        /*0012*/ 	.short	0x0008
        /*0014*/ 	.byte	0x00, 0xf5, 0x21, 0x00


	//----- nvinfo : EIATTR_KPARAM_INFO
	.align		4
.L_9:
        /*0018*/ 	.byte	0x04, 0x17
        /*001a*/ 	.short	(.L_11 - .L_10)
.L_10:
        /*001c*/ 	.word	0x00000000
        /*0020*/ 	.short	0x0000
        /*0022*/ 	.short	0x0000
        /*0024*/ 	.byte	0x00, 0xf5, 0x21, 0x00


	//----- nvinfo : EIATTR_SPARSE_MMA_MASK
	.align		4
.L_11:
        /*0028*/ 	.byte	0x03, 0x50
        /*002a*/ 	.short	0x0000


	//----- nvinfo : EIATTR_MAXREG_COUNT
	.align		4
        /*002c*/ 	.byte	0x03, 0x1b
        /*002e*/ 	.short	0x00ff


	//----- nvinfo : EIATTR_MERCURY_ISA_VERSION
	.align		4
        /*0030*/ 	.byte	0x03, 0x5f
        /*0032*/ 	.short	0x0101


	//----- nvinfo : EIATTR_VRC_CTA_INIT_COUNT
	.align		4
        /*0034*/ 	.byte	0x02, 0x4a
	.zero		1
	.zero		1


	//----- nvinfo : EIATTR_EXIT_INSTR_OFFSETS
	.align		4
        /*0038*/ 	.byte	0x04, 0x1c
        /*003a*/ 	.short	(.L_13 - .L_12)


	//   ....[0]....
.L_12:
        /*003c*/ 	.word	0x00000290


	//----- nvinfo : EIATTR_CRS_STACK_SIZE
	.align		4
.L_13:
        /*0040*/ 	.byte	0x04, 0x1e
        /*0042*/ 	.short	(.L_15 - .L_14)
.L_14:
        /*0044*/ 	.word	0x00000000


	//----- nvinfo : EIATTR_CBANK_PARAM_SIZE
	.align		4
.L_15:
        /*0048*/ 	.byte	0x03, 0x19
        /*004a*/ 	.short	0x0010


	//----- nvinfo : EIATTR_PARAM_CBANK
	.align		4
        /*004c*/ 	.byte	0x04, 0x0a
        /*004e*/ 	.short	(.L_17 - .L_16)
	.align		4
.L_16:
        /*0050*/ 	.word	index@(.nv.constant0._Z11add_vectorsPiPl)
        /*0054*/ 	.short	0x0380
        /*0056*/ 	.short	0x0010


	//----- nvinfo : EIATTR_SW_WAR
	.align		4
.L_17:
        /*0058*/ 	.byte	0x04, 0x36
        /*005a*/ 	.short	(.L_19 - .L_18)
.L_18:
        /*005c*/ 	.word	0x00000008
.L_19:


//--------------------- .nv.callgraph             --------------------------
	.section	.nv.callgraph,"",@"SHT_CUDA_CALLGRAPH"
	.align	4
	.sectionentsize	8
	.align		4
        /*0000*/ 	.word	0x00000000
	.align		4
        /*0004*/ 	.word	0xffffffff
	.align		4
        /*0008*/ 	.word	0x00000000
	.align		4
        /*000c*/ 	.word	0xfffffffe
	.align		4
        /*0010*/ 	.word	0x00000000
	.align		4
        /*0014*/ 	.word	0xfffffffd
	.align		4
        /*0018*/ 	.word	0x00000000
	.align		4
        /*001c*/ 	.word	0xfffffffc


//--------------------- .text._Z11add_vectorsPiPl --------------------------
	.section	.text._Z11add_vectorsPiPl,"ax",@progbits
	.align	128
        .global         _Z11add_vectorsPiPl
        .type           _Z11add_vectorsPiPl,@function
        .size           _Z11add_vectorsPiPl,(.L_x_6 - _Z11add_vectorsPiPl)
        .other          _Z11add_vectorsPiPl,@"STO_CUDA_ENTRY STV_DEFAULT"
_Z11add_vectorsPiPl:
.text._Z11add_vectorsPiPl:
[----:B------:R-:W-:Y:S01]  /*0000*/  LDC R1, c[0x0][0x37c] ;  /* 0x0000df00ff017b82 */ /* 0x000fe20000000800 */
[----:B------:R-:W0:Y:S07]  /*0010*/  S2R R5, SR_TID.X ;  /* 0x0000000000057919 */ /* 0x000e2e0000002100 */
[----:B------:R-:W0:Y:S01]  /*0020*/  LDC.64 R2, c[0x0][0x380] ;  /* 0x0000e000ff027b82 */ /* 0x000e220000000a00 */
[----:B------:R-:W1:Y:S01]  /*0030*/  LDCU.64 UR4, c[0x0][0x358] ;  /* 0x00006b00ff0477ac */ /* 0x000e620008000a00 */
[----:B0-----:R-:W-:-:S05]  /*0040*/  IMAD.WIDE.U32 R2, R5, 0x4, R2 ;  /* 0x0000000405027825 */ /* 0x001fca00078e0002 */
[----:B-1----:R-:W2:Y:S02]  /*0050*/  LDG.E R7, desc[UR4][R2.64] ;  /* 0x0000000402077981 */ /* 0x002ea4000c1e1900 */
[----:B--2---:R-:W-:-:S07]  /*0060*/  VIADDMNMX R0, R7, 0x3e7, R7, !PT ;  /* 0x000003e707007846 */ /* 0x004fce0007800107 */
.L_x_4:
[----:B------:R-:W-:Y:S01]  /*0070*/  ISETP.GE.U32.AND P0, PT, R7, 0x2, PT ;  /* 0x000000020700780c */ /* 0x000fe20003f06070 */
[----:B------:R-:W-:Y:S01]  /*0080*/  BSSY.RECONVERGENT B0, `(.L_x_0) ;  /* 0x000001a000007945 */ /* 0x000fe20003800200 */
[----:B0-----:R-:W-:Y:S02]  /*0090*/  IMAD.MOV.U32 R2, RZ, RZ, 0x1 ;  /* 0x00000001ff027424 */ /* 0x001fe400078e00ff */
[----:B------:R-:W-:-:S09]  /*00a0*/  IMAD.MOV.U32 R3, RZ, RZ, 0x0 ;  /* 0x00000000ff037424 */ /* 0x000fd200078e00ff */
[----:B------:R-:W-:Y:S05]  /*00b0*/  @!P0 BRA `(.L_x_1) ;  /* 0x0000000000588947 */ /* 0x000fea0003800000 */
[----:B------:R-:W-:Y:S01]  /*00c0*/  HFMA2 R4, -RZ, RZ, 0, 5.9604644775390625e-08 ;  /* 0x00000001ff047431 */ /* 0x000fe200000001ff */
[----:B------:R-:W-:Y:S01]  /*00d0*/  BSSY.RECONVERGENT B1, `(.L_x_2) ;  /* 0x0000012000017945 */ /* 0x000fe20003800200 */
[--C-:B------:R-:W-:Y:S01]  /*00e0*/  SHF.R.S32.HI R6, RZ, 0x1f, R7.reuse ;  /* 0x0000001fff067819 */ /* 0x100fe20000011407 */
[----:B------:R-:W-:-:S07]  /*00f0*/  IMAD.MOV.U32 R5, RZ, RZ, R7 ;  /* 0x000000ffff057224 */ /* 0x000fce00078e0007 */
.L_x_3:
[----:B------:R-:W-:Y:S01]  /*0100*/  LOP3.LUT R2, R5, 0x1, RZ, 0xc0, !PT ;  /* 0x0000000105027812 */ /* 0x000fe200078ec0ff */
[----:B------:R-:W-:-:S03]  /*0110*/  VIADD R4, R4, 0x1 ;  /* 0x0000000104047836 */ /* 0x000fc60000000000 */
[----:B------:R-:W-:-:S04]  /*0120*/  ISETP.NE.U32.AND P0, PT, R2, 0x1, PT ;  /* 0x000000010200780c */ /* 0x000fc80003f05070 */
[----:B------:R-:W-:-:S13]  /*0130*/  ISETP.NE.U32.AND.EX P0, PT, RZ, RZ, PT, P0 ;  /* 0x000000ffff00720c */ /* 0x000fda0003f05100 */
[----:B------:R-:W-:Y:S02]  /*0140*/  @!P0 IMAD.MOV.U32 R2, RZ, RZ, 0x1 ;  /* 0x00000001ff028424 */ /* 0x000fe400078e00ff */
[----:B------:R-:W-:Y:S02]  /*0150*/  @!P0 IMAD.MOV.U32 R3, RZ, RZ, 0x0 ;  /* 0x00000000ff038424 */ /* 0x000fe400078e00ff */
[----:B------:R-:W-:Y:S02]  /*0160*/  @!P0 IMAD R9, R6, 0x3, RZ ;  /* 0x0000000306098824 */ /* 0x000fe400078e02ff */
[C---:B------:R-:W-:Y:S01]  /*0170*/  @!P0 IMAD.WIDE.U32 R2, R5.reuse, 0x3, R2 ;  /* 0x0000000305028825 */ /* 0x040fe200078e0002 */
[--C-:B------:R-:W-:Y:S02]  /*0180*/  @P0 SHF.R.S64 R5, R5, 0x1, R6.reuse ;  /* 0x0000000105050819 */ /* 0x100fe40000001006 */
[----:B------:R-:W-:Y:S01]  /*0190*/  @P0 SHF.R.S32.HI R6, RZ, 0x1, R6 ;  /* 0x00000001ff060819 */ /* 0x000fe20000011406 */
[----:B------:R-:W-:Y:S01]  /*01a0*/  @!P0 IMAD.IADD R6, R3, 0x1, R9 ;  /* 0x0000000103068824 */ /* 0x000fe200078e0209 */
[----:B------:R-:W-:-:S04]  /*01b0*/  @!P0 MOV R5, R2 ;  /* 0x0000000200058202 */ /* 0x000fc80000000f00 */
[----:B------:R-:W-:-:S04]  /*01c0*/  ISETP.NE.U32.AND P0, PT, R5, 0x1, PT ;  /* 0x000000010500780c */ /* 0x000fc80003f05070 */
[----:B------:R-:W-:-:S13]  /*01d0*/  ISETP.NE.AND.EX P0, PT, R6, RZ, PT, P0 ;  /* 0x000000ff0600720c */ /* 0x000fda0003f05300 */
[----:B------:R-:W-:Y:S05]  /*01e0*/  @P0 BRA `(.L_x_3) ;  /* 0xfffffffc00c40947 */ /* 0x000fea000383ffff */
[----:B------:R-:W-:Y:S05]  /*01f0*/  BSYNC.RECONVERGENT B1 ;  /* 0x0000000000017941 */ /* 0x000fea0003800200 */
.L_x_2:
[----:B------:R-:W-:Y:S01]  /*0200*/  MOV R2, R4 ;  /* 0x0000000400027202 */ /* 0x000fe20000000f00 */
[----:B------:R-:W-:-:S07]  /*0210*/  IMAD.MOV.U32 R3, RZ, RZ, RZ ;  /* 0x000000ffff037224 */ /* 0x000fce00078e00ff */
.L_x_1:
[----:B------:R-:W-:Y:S05]  /*0220*/  BSYNC.RECONVERGENT B0 ;  /* 0x0000000000007941 */ /* 0x000fea0003800200 */
.L_x_0:
[----:B------:R-:W0:Y:S01]  /*0230*/  LDC.64 R4, c[0x0][0x388] ;  /* 0x0000e200ff047b82 */ /* 0x000e220000000a00 */
[C---:B------:R-:W-:Y:S01]  /*0240*/  ISETP.NE.AND P0, PT, R7.reuse, R0, PT ;  /* 0x000000000700720c */ /* 0x040fe20003f05270 */
[C---:B0-----:R-:W-:Y:S01]  /*0250*/  IMAD.WIDE R4, R7.reuse, 0x8, R4 ;  /* 0x0000000807047825 */ /* 0x041fe200078e0204 */
[----:B------:R-:W-:-:S04]  /*0260*/  IADD3 R7, PT, PT, R7, 0x1, RZ ;  /* 0x0000000107077810 */ /* 0x000fc80007ffe0ff */
[----:B------:R0:W-:Y:S07]  /*0270*/  STG.E.64 desc[UR4][R4.64], R2 ;  /* 0x0000000204007986 */ /* 0x0001ee000c101b04 */
[----:B------:R-:W-:Y:S05]  /*0280*/  @P0 BRA `(.L_x_4) ;  /* 0xfffffffc00780947 */ /* 0x000fea000383ffff */
[----:B------:R-:W-:Y:S05]  /*0290*/  EXIT ;  /* 0x000000000000794d */ /* 0x000fea0003800000 */
.L_x_5:
[----:B------:R-:W-:-:S00]  /*02a0*/  BRA `(.L_x_5) ;  /* 0xfffffffc00fc7947 */ /* 0x000fc0000383ffff */
[----:B------:R-:W-:-:S00]  /*02b0*/  NOP ;  /* 0x0000000000007918 */ /* 0x000fc00000000000 */
        /* <DEDUP_REMOVED lines=12> */
.L_x_6:


//--------------------- .nv.shared.reserved.0     --------------------------
	.section	.nv.shared.reserved.0,"aw",@nobits
	.weak		__nv_reservedSMEM_offset_0_alias
	.size		__nv_reservedSMEM_offset_0_alias, 0, 64
	.other		__nv_reservedSMEM_offset_0_alias,@"STO_CUDA_RESERVED_SHARED STV_DEFAULT"
__nv_reservedSMEM_offset_0_alias:
	.zero		0
	.zero		64


//--------------------- .nv.constant0._Z11add_vectorsPiPl --------------------------
	.section	.nv.constant0._Z11add_vectorsPiPl,"a",@progbits
	.sectionflags	@""
	.align	4
.nv.constant0._Z11add_vectorsPiPl:
	.zero		912


//--------------------- SYMBOLS --------------------------

	.type		.nv.reservedSmem.offset0,@object
	.size		.nv.reservedSmem.offset0,0x4
